//
// Generated by NVIDIA NVVM Compiler
//
// Compiler Build ID: CL-36424714
// Cuda compilation tools, release 13.0, V13.0.88
// Based on NVVM 20.0.0
//

.version 9.0
.target sm_100
.address_size 64

	// .globl	_Z12vecAddKernelPKfS0_Pf

.visible .entry _Z12vecAddKernelPKfS0_Pf(
	.param .u64 .ptr .align 1 _Z12vecAddKernelPKfS0_Pf_param_0,
	.param .u64 .ptr .align 1 _Z12vecAddKernelPKfS0_Pf_param_1,
	.param .u64 .ptr .align 1 _Z12vecAddKernelPKfS0_Pf_param_2
)
{
	.reg .b32 	%r<5>;
	.reg .b32 	%f<4>;
	.reg .b64 	%rd<11>;

	ld.param.u64 	%rd1, [_Z12vecAddKernelPKfS0_Pf_param_0];
	ld.param.u64 	%rd2, [_Z12vecAddKernelPKfS0_Pf_param_1];
	ld.param.u64 	%rd3, [_Z12vecAddKernelPKfS0_Pf_param_2];
	cvta.to.global.u64 	%rd4, %rd3;
	cvta.to.global.u64 	%rd5, %rd2;
	cvta.to.global.u64 	%rd6, %rd1;
	mov.u32 	%r1, %ntid.x;
	mov.u32 	%r2, %ctaid.x;
	mov.u32 	%r3, %tid.x;
	mad.lo.s32 	%r4, %r1, %r2, %r3;
	mul.wide.s32 	%rd7, %r4, 4;
	add.s64 	%rd8, %rd6, %rd7;
	ld.global.f32 	%f1, [%rd8];
	add.s64 	%rd9, %rd5, %rd7;
	ld.global.f32 	%f2, [%rd9];
	add.f32 	%f3, %f1, %f2;
	add.s64 	%rd10, %rd4, %rd7;
	st.global.f32 	[%rd10], %f3;
	ret;

}
	// .globl	_Z21vecAddIntrinsicKernelPKfS0_Pf
.visible .entry _Z21vecAddIntrinsicKernelPKfS0_Pf(
	.param .u64 .ptr .align 1 _Z21vecAddIntrinsicKernelPKfS0_Pf_param_0,
	.param .u64 .ptr .align 1 _Z21vecAddIntrinsicKernelPKfS0_Pf_param_1,
	.param .u64 .ptr .align 1 _Z21vecAddIntrinsicKernelPKfS0_Pf_param_2
)
{
	.reg .b32 	%r<5>;
	.reg .b32 	%f<4>;
	.reg .b64 	%rd<11>;

	ld.param.u64 	%rd1, [_Z21vecAddIntrinsicKernelPKfS0_Pf_param_0];
	ld.param.u64 	%rd2, [_Z21vecAddIntrinsicKernelPKfS0_Pf_param_1];
	ld.param.u64 	%rd3, [_Z21vecAddIntrinsicKernelPKfS0_Pf_param_2];
	cvta.to.global.u64 	%rd4, %rd3;
	cvta.to.global.u64 	%rd5, %rd2;
	cvta.to.global.u64 	%rd6, %rd1;
	mov.u32 	%r1, %ntid.x;
	mov.u32 	%r2, %ctaid.x;
	mov.u32 	%r3, %tid.x;
	mad.lo.s32 	%r4, %r1, %r2, %r3;
	mul.wide.s32 	%rd7, %r4, 4;
	add.s64 	%rd8, %rd6, %rd7;
	ld.global.f32 	%f1, [%rd8];
	add.s64 	%rd9, %rd5, %rd7;
	ld.global.f32 	%f2, [%rd9];
	add.rn.f32 	%f3, %f1, %f2;
	add.s64 	%rd10, %rd4, %rd7;
	st.global.f32 	[%rd10], %f3;
	ret;

}


// ===== COMPILED SASS (sm_100) =====

	.target	sm_100

	.elftype	@"ET_EXEC"


//--------------------- .note.nv.tkinfo           --------------------------
	.section	.note.nv.tkinfo,"",@"SHT_NOTE"
	.sectionflags	@"SHF_NOTE_NV_TKINFO"
	.tkinfo
        /*0018*/ 	.word	0x00000002
        /*0030*/ 	.string	""
        /*0030*/ 	.string	"ptxas"
        /*0030*/ 	.string	"Cuda compilation tools, release 13.0, V13.0.88"
        /*0030*/ 	.string	"Build cuda_13.0.r13.0/compiler.36424714_0"
        /*0030*/ 	.string	"-arch sm_100 -m 64 "



//--------------------- .note.nv.cuinfo           --------------------------
	.section	.note.nv.cuinfo,"",@"SHT_NOTE"
	.sectionflags	@"SHF_NOTE_NV_CUINFO"
        /*0018*/ 	.short	0x0002
        /*001a*/ 	.short	0x0064
        /*001c*/ 	.short	0x0082
	.zero		2


//--------------------- .nv.info                  --------------------------
	.section	.nv.info,"",@"SHT_CUDA_INFO"
	.align	4


	//----- nvinfo : EIATTR_REGCOUNT
	.align		4
        /*0000*/ 	.byte	0x04, 0x2f
        /*0002*/ 	.short	(.L_1 - .L_0)
	.align		4
.L_0:
        /*0004*/ 	.word	index@(_Z12vecAddKernelPKfS0_Pf)
        /*0008*/ 	.word	0x0000000c


	//----- nvinfo : EIATTR_FRAME_SIZE
	.align		4
.L_1:
        /*000c*/ 	.byte	0x04, 0x11
        /*000e*/ 	.short	(.L_3 - .L_2)
	.align		4
.L_2:
        /*0010*/ 	.word	index@(_Z12vecAddKernelPKfS0_Pf)
        /*0014*/ 	.word	0x00000000


	//----- nvinfo : EIATTR_REGCOUNT
	.align		4
.L_3:
        /*0018*/ 	.byte	0x04, 0x2f
        /*001a*/ 	.short	(.L_5 - .L_4)
	.align		4
.L_4:
        /*001c*/ 	.word	index@(_Z21vecAddIntrinsicKernelPKfS0_Pf)
        /*0020*/ 	.word	0x0000000c


	//----- nvinfo : EIATTR_FRAME_SIZE
	.align		4
.L_5:
        /*0024*/ 	.byte	0x04, 0x11
        /*0026*/ 	.short	(.L_7 - .L_6)
	.align		4
.L_6:
        /*0028*/ 	.word	index@(_Z21vecAddIntrinsicKernelPKfS0_Pf)
        /*002c*/ 	.word	0x00000000


	//----- nvinfo : EIATTR_MIN_STACK_SIZE
	.align		4
.L_7:
        /*0030*/ 	.byte	0x04, 0x12
        /*0032*/ 	.short	(.L_9 - .L_8)
	.align		4
.L_8:
        /*0034*/ 	.word	index@(_Z21vecAddIntrinsicKernelPKfS0_Pf)
        /*0038*/ 	.word	0x00000000


	//----- nvinfo : EIATTR_MIN_STACK_SIZE
	.align		4
.L_9:
        /*003c*/ 	.byte	0x04, 0x12
        /*003e*/ 	.short	(.L_11 - .L_10)
	.align		4
.L_10:
        /*0040*/ 	.word	index@(_Z12vecAddKernelPKfS0_Pf)
        /*0044*/ 	.word	0x00000000
.L_11:


//--------------------- .nv.compat                --------------------------
	.section	.nv.compat,"",@"SHT_CUDA_COMPAT_INFO"
	.align	4
        /*0000*/ 	.byte	0x02, 0x09, 0x00, 0x00, 0x02, 0x02, 0x01, 0x00, 0x02, 0x05, 0x05, 0x00, 0x03, 0x07, 0x01, 0x01
        /*0010*/ 	.byte	0x02, 0x03, 0x00, 0x00, 0x02, 0x06, 0x01, 0x00, 0x04, 0x0b, 0x08, 0x00, 0x09, 0x00, 0x00, 0x00
        /*0020*/ 	.byte	0x00, 0x00, 0x00, 0x00


//--------------------- .nv.info._Z21vecAddIntrinsicKernelPKfS0_Pf --------------------------
	.section	.nv.info._Z21vecAddIntrinsicKernelPKfS0_Pf,"",@"SHT_CUDA_INFO"
	.sectionflags	@""
	.align	4


	//----- nvinfo : EIATTR_CUDA_API_VERSION
	.align		4
        /*0000*/ 	.byte	0x04, 0x37
        /*0002*/ 	.short	(.L_13 - .L_12)
.L_12:
        /*0004*/ 	.word	0x00000082


	//----- nvinfo : EIATTR_KPARAM_INFO
	.align		4
.L_13:
        /*0008*/ 	.byte	0x04, 0x17
        /*000a*/ 	.short	(.L_15 - .L_14)
.L_14:
        /*000c*/ 	.word	0x00000000
        /*0010*/ 	.short	0x0002
        /*0012*/ 	.short	0x0010
        /*0014*/ 	.byte	0x00, 0xf5, 0x21, 0x00


	//----- nvinfo : EIATTR_KPARAM_INFO
	.align		4
.L_15:
        /*0018*/ 	.byte	0x04, 0x17
        /*001a*/ 	.short	(.L_17 - .L_16)
.L_16:
        /*001c*/ 	.word	0x00000000
        /*0020*/ 	.short	0x0001
        /*0022*/ 	.short	0x0008
        /*0024*/ 	.byte	0x00, 0xf5, 0x21, 0x00


	//----- nvinfo : EIATTR_KPARAM_INFO
	.align		4
.L_17:
        /*0028*/ 	.byte	0x04, 0x17
        /*002a*/ 	.short	(.L_19 - .L_18)
.L_18:
        /*002c*/ 	.word	0x00000000
        /*0030*/ 	.short	0x0000
        /*0032*/ 	.short	0x0000
        /*0034*/ 	.byte	0x00, 0xf5, 0x21, 0x00


	//----- nvinfo : EIATTR_SPARSE_MMA_MASK
	.align		4
.L_19:
        /*0038*/ 	.byte	0x03, 0x50
        /*003a*/ 	.short	0x0000


	//----- nvinfo : EIATTR_MAXREG_COUNT
	.align		4
        /*003c*/ 	.byte	0x03, 0x1b
        /*003e*/ 	.short	0x00ff


	//----- nvinfo : EIATTR_MERCURY_ISA_VERSION
	.align		4
        /*0040*/ 	.byte	0x03, 0x5f
        /*0042*/ 	.short	0x0101


	//----- nvinfo : EIATTR_VRC_CTA_INIT_COUNT
	.align		4
        /*0044*/ 	.byte	0x02, 0x4a
	.zero		1
	.zero		1


	//----- nvinfo : EIATTR_EXIT_INSTR_OFFSETS
	.align		4
        /*0048*/ 	.byte	0x04, 0x1c
        /*004a*/ 	.short	(.L_21 - .L_20)


	//   ....[0]....
.L_20:
        /*004c*/ 	.word	0x00000100


	//----- nvinfo : EIATTR_CBANK_PARAM_SIZE
	.align		4
.L_21:
        /*0050*/ 	.byte	0x03, 0x19
        /*0052*/ 	.short	0x0018


	//----- nvinfo : EIATTR_PARAM_CBANK
	.align		4
        /*0054*/ 	.byte	0x04, 0x0a
        /*0056*/ 	.short	(.L_23 - .L_22)
	.align		4
.L_22:
        /*0058*/ 	.word	index@(.nv.constant0._Z21vecAddIntrinsicKernelPKfS0_Pf)
        /*005c*/ 	.short	0x0380
        /*005e*/ 	.short	0x0018


	//----- nvinfo : EIATTR_SW_WAR
	.align		4
.L_23:
        /*0060*/ 	.byte	0x04, 0x36
        /*0062*/ 	.short	(.L_25 - .L_24)
.L_24:
        /*0064*/ 	.word	0x00000008
.L_25:


//--------------------- .nv.info._Z12vecAddKernelPKfS0_Pf --------------------------
	.section	.nv.info._Z12vecAddKernelPKfS0_Pf,"",@"SHT_CUDA_INFO"
	.sectionflags	@""
	.align	4


	//----- nvinfo : EIATTR_CUDA_API_VERSION
	.align		4
        /*0000*/ 	.byte	0x04, 0x37
        /*0002*/ 	.short	(.L_27 - .L_26)
.L_26:
        /*0004*/ 	.word	0x00000082


	//----- nvinfo : EIATTR_KPARAM_INFO
	.align		4
.L_27:
        /*0008*/ 	.byte	0x04, 0x17
        /*000a*/ 	.short	(.L_29 - .L_28)
.L_28:
        /*000c*/ 	.word	0x00000000
        /*0010*/ 	.short	0x0002
        /*0012*/ 	.short	0x0010
        /*0014*/ 	.byte	0x00, 0xf5, 0x21, 0x00


	//----- nvinfo : EIATTR_KPARAM_INFO
	.align		4
.L_29:
        /*0018*/ 	.byte	0x04, 0x17
        /*001a*/ 	.short	(.L_31 - .L_30)
.L_30:
        /*001c*/ 	.word	0x00000000
        /*0020*/ 	.short	0x0001
        /*0022*/ 	.short	0x0008
        /*0024*/ 	.byte	0x00, 0xf5, 0x21, 0x00


	//----- nvinfo : EIATTR_KPARAM_INFO
	.align		4
.L_31:
        /*0028*/ 	.byte	0x04, 0x17
        /*002a*/ 	.short	(.L_33 - .L_32)
.L_32:
        /*002c*/ 	.word	0x00000000
        /*0030*/ 	.short	0x0000
        /*0032*/ 	.short	0x0000
        /*0034*/ 	.byte	0x00, 0xf5, 0x21, 0x00


	//----- nvinfo : EIATTR_SPARSE_MMA_MASK
	.align		4
.L_33:
        /*0038*/ 	.byte	0x03, 0x50
        /*003a*/ 	.short	0x0000


	//----- nvinfo : EIATTR_MAXREG_COUNT
	.align		4
        /*003c*/ 	.byte	0x03, 0x1b
        /*003e*/ 	.short	0x00ff


	//----- nvinfo : EIATTR_MERCURY_ISA_VERSION
	.align		4
        /*0040*/ 	.byte	0x03, 0x5f
        /*0042*/ 	.short	0x0101


	//----- nvinfo : EIATTR_VRC_CTA_INIT_COUNT
	.align		4
        /*0044*/ 	.byte	0x02, 0x4a
	.zero		1
	.zero		1


	//----- nvinfo : EIATTR_EXIT_INSTR_OFFSETS
	.align		4
        /*0048*/ 	.byte	0x04, 0x1c
        /*004a*/ 	.short	(.L_35 - .L_34)


	//   ....[0]....
.L_34:
        /*004c*/ 	.word	0x00000100


	//----- nvinfo : EIATTR_CBANK_PARAM_SIZE
	.align		4
.L_35:
        /*0050*/ 	.byte	0x03, 0x19
        /*0052*/ 	.short	0x0018


	//----- nvinfo : EIATTR_PARAM_CBANK
	.align		4
        /*0054*/ 	.byte	0x04, 0x0a
        /*0056*/ 	.short	(.L_37 - .L_36)
	.align		4
.L_36:
        /*0058*/ 	.word	index@(.nv.constant0._Z12vecAddKernelPKfS0_Pf)
        /*005c*/ 	.short	0x0380
        /*005e*/ 	.short	0x0018


	//----- nvinfo : EIATTR_SW_WAR
	.align		4
.L_37:
        /*0060*/ 	.byte	0x04, 0x36
        /*0062*/ 	.short	(.L_39 - .L_38)
.L_38:
        /*0064*/ 	.word	0x00000008
.L_39:


//--------------------- .nv.callgraph             --------------------------
	.section	.nv.callgraph,"",@"SHT_CUDA_CALLGRAPH"
	.align	4
	.sectionentsize	8
	.align		4
        /*0000*/ 	.word	0x00000000
	.align		4
        /*0004*/ 	.word	0xffffffff
	.align		4
        /*0008*/ 	.word	0x00000000
	.align		4
        /*000c*/ 	.word	0xfffffffe
	.align		4
        /*0010*/ 	.word	0x00000000
	.align		4
        /*0014*/ 	.word	0xfffffffd
	.align		4
        /*0018*/ 	.word	0x00000000
	.align		4
        /*001c*/ 	.word	0xfffffffc


//--------------------- .text._Z21vecAddIntrinsicKernelPKfS0_Pf --------------------------
	.section	.text._Z21vecAddIntrinsicKernelPKfS0_Pf,"ax",@progbits
	.align	128
        .global         _Z21vecAddIntrinsicKernelPKfS0_Pf
        .type           _Z21vecAddIntrinsicKernelPKfS0_Pf,@function
        .size           _Z21vecAddIntrinsicKernelPKfS0_Pf,(.L_x_2 - _Z21vecAddIntrinsicKernelPKfS0_Pf)
        .other          _Z21vecAddIntrinsicKernelPKfS0_Pf,@"STO_CUDA_ENTRY STV_DEFAULT"
_Z21vecAddIntrinsicKernelPKfS0_Pf:
.text._Z21vecAddIntrinsicKernelPKfS0_Pf:
[----:B------:R-:W-:Y:S01]  /*0000*/  LDC R1, c[0x0][0x37c] ;  /* 0x0000df00ff017b82 */ /* 0x000fe20000000800 */
[----:B------:R-:W0:Y:S07]  /*0010*/  S2R R9, SR_CTAID.X ;  /* 0x0000000000097919 */ /* 0x000e2e0000002500 */
[----:B------:R-:W1:Y:S01]  /*0020*/  LDC.64 R2, c[0x0][0x380] ;  /* 0x0000e000ff027b82 */ /* 0x000e620000000a00 */
[----:B------:R-:W0:Y:S01]  /*0030*/  LDCU UR6, c[0x0][0x360] ;  /* 0x00006c00ff0677ac */ /* 0x000e220008000800 */
[----:B------:R-:W0:Y:S01]  /*0040*/  S2R R0, SR_TID.X ;  /* 0x0000000000007919 */ /* 0x000e220000002100 */
[----:B------:R-:W2:Y:S05]  /*0050*/  LDCU.64 UR4, c[0x0][0x358] ;  /* 0x00006b00ff0477ac */ /* 0x000eaa0008000a00 */
[----:B------:R-:W3:Y:S08]  /*0060*/  LDC.64 R4, c[0x0][0x388] ;  /* 0x0000e200ff047b82 */ /* 0x000ef00000000a00 */
[----:B------:R-:W4:Y:S01]  /*0070*/  LDC.64 R6, c[0x0][0x390] ;  /* 0x0000e400ff067b82 */ /* 0x000f220000000a00 */
[----:B0-----:R-:W-:-:S04]  /*0080*/  IMAD R9, R9, UR6, R0 ;  /* 0x0000000609097c24 */ /* 0x001fc8000f8e0200 */
[----:B-1----:R-:W-:-:S04]  /*0090*/  IMAD.WIDE R2, R9, 0x4, R2 ;  /* 0x0000000409027825 */ /* 0x002fc800078e0202 */
[C---:B---3--:R-:W-:Y:S02]  /*00a0*/  IMAD.WIDE R4, R9.reuse, 0x4, R4 ;  /* 0x0000000409047825 */ /* 0x048fe400078e0204 */
[----:B--2---:R-:W2:Y:S04]  /*00b0*/  LDG.E R2, desc[UR4][R2.64] ;  /* 0x0000000402027981 */ /* 0x004ea8000c1e1900 */
[----:B------:R-:W2:Y:S01]  /*00c0*/  LDG.E R5, desc[UR4][R4.64] ;  /* 0x0000000404057981 */ /* 0x000ea2000c1e1900 */
[----:B----4-:R-:W-:-:S04]  /*00d0*/  IMAD.WIDE R6, R9, 0x4, R6 ;  /* 0x0000000409067825 */ /* 0x010fc800078e0206 */
[----:B--2---:R-:W-:-:S05]  /*00e0*/  FADD R9, R2, R5 ;  /* 0x0000000502097221 */ /* 0x004fca0000000000 */
[----:B------:R-:W-:Y:S01]  /*00f0*/  STG.E desc[UR4][R6.64], R9 ;  /* 0x0000000906007986 */ /* 0x000fe2000c101904 */
[----:B------:R-:W-:Y:S05]  /*0100*/  EXIT ;  /* 0x000000000000794d */ /* 0x000fea0003800000 */
.L_x_0:
[----:B------:R-:W-:-:S00]  /*0110*/  BRA `(.L_x_0) ;  /* 0xfffffffc00fc7947 */ /* 0x000fc0000383ffff */
[----:B------:R-:W-:-:S00]  /*0120*/  NOP ;  /* 0x0000000000007918 */ /* 0x000fc00000000000 */
        /* <DEDUP_REMOVED lines=13> */
.L_x_2:


//--------------------- .text._Z12vecAddKernelPKfS0_Pf --------------------------
	.section	.text._Z12vecAddKernelPKfS0_Pf,"ax",@progbits
	.align	128
        .global         _Z12vecAddKernelPKfS0_Pf
        .type           _Z12vecAddKernelPKfS0_Pf,@function
        .size           _Z12vecAddKernelPKfS0_Pf,(.L_x_3 - _Z12vecAddKernelPKfS0_Pf)
        .other          _Z12vecAddKernelPKfS0_Pf,@"STO_CUDA_ENTRY STV_DEFAULT"
_Z12vecAddKernelPKfS0_Pf:
.text._Z12vecAddKernelPKfS0_Pf:
        /* <DEDUP_REMOVED lines=17> */
.L_x_1:
        /* <DEDUP_REMOVED lines=15> */
.L_x_3:


//--------------------- .nv.shared.reserved.0     --------------------------
	.section	.nv.shared.reserved.0,"aw",@nobits
	.weak		__nv_reservedSMEM_offset_0_alias
	.size		__nv_reservedSMEM_offset_0_alias, 0, 64
	.other		__nv_reservedSMEM_offset_0_alias,@"STO_CUDA_RESERVED_SHARED STV_DEFAULT"
__nv_reservedSMEM_offset_0_alias:
	.zero		0
	.zero		64


//--------------------- .nv.constant0._Z21vecAddIntrinsicKernelPKfS0_Pf --------------------------
	.section	.nv.constant0._Z21vecAddIntrinsicKernelPKfS0_Pf,"a",@progbits
	.sectionflags	@""
	.align	4
.nv.constant0._Z21vecAddIntrinsicKernelPKfS0_Pf:
	.zero		920


//--------------------- .nv.constant0._Z12vecAddKernelPKfS0_Pf --------------------------
	.section	.nv.constant0._Z12vecAddKernelPKfS0_Pf,"a",@progbits
	.sectionflags	@""
	.align	4
.nv.constant0._Z12vecAddKernelPKfS0_Pf:
	.zero		920


//--------------------- SYMBOLS --------------------------

	.type		.nv.reservedSmem.offset0,@object
	.size		.nv.reservedSmem.offset0,0x4
